//
// Generated by NVIDIA NVVM Compiler
//
// Compiler Build ID: CL-36424714
// Cuda compilation tools, release 13.0, V13.0.88
// Based on NVVM 20.0.0
//

.version 9.0
.target sm_100
.address_size 64

	// .globl	_Z17a_x_mais_y_deviceiPfS_i
.extern .shared .align 16 .b8 sharedX[];

.visible .entry _Z17a_x_mais_y_deviceiPfS_i(
	.param .u32 _Z17a_x_mais_y_deviceiPfS_i_param_0,
	.param .u64 .ptr .align 1 _Z17a_x_mais_y_deviceiPfS_i_param_1,
	.param .u64 .ptr .align 1 _Z17a_x_mais_y_deviceiPfS_i_param_2,
	.param .u32 _Z17a_x_mais_y_deviceiPfS_i_param_3
)
{
	.reg .pred 	%p<2>;
	.reg .b32 	%r<7>;
	.reg .b32 	%f<5>;
	.reg .b64 	%rd<8>;

	ld.param.u32 	%r2, [_Z17a_x_mais_y_deviceiPfS_i_param_0];
	ld.param.u64 	%rd1, [_Z17a_x_mais_y_deviceiPfS_i_param_1];
	ld.param.u64 	%rd2, [_Z17a_x_mais_y_deviceiPfS_i_param_2];
	ld.param.u32 	%r3, [_Z17a_x_mais_y_deviceiPfS_i_param_3];
	mov.u32 	%r4, %ntid.x;
	mov.u32 	%r5, %ctaid.x;
	mov.u32 	%r6, %tid.x;
	mad.lo.s32 	%r1, %r4, %r5, %r6;
	setp.ge.s32 	%p1, %r1, %r3;
	@%p1 bra 	$L__BB0_2;
	cvta.to.global.u64 	%rd3, %rd1;
	cvta.to.global.u64 	%rd4, %rd2;
	cvt.rn.f32.s32 	%f1, %r2;
	mul.wide.s32 	%rd5, %r1, 4;
	add.s64 	%rd6, %rd3, %rd5;
	ld.global.f32 	%f2, [%rd6];
	add.s64 	%rd7, %rd4, %rd5;
	ld.global.f32 	%f3, [%rd7];
	fma.rn.f32 	%f4, %f2, %f1, %f3;
	st.global.f32 	[%rd7], %f4;
$L__BB0_2:
	ret;

}
	// .globl	_Z26a_x_mais_y_device_coalesceiPfS_i
.visible .entry _Z26a_x_mais_y_device_coalesceiPfS_i(
	.param .u32 _Z26a_x_mais_y_device_coalesceiPfS_i_param_0,
	.param .u64 .ptr .align 1 _Z26a_x_mais_y_device_coalesceiPfS_i_param_1,
	.param .u64 .ptr .align 1 _Z26a_x_mais_y_device_coalesceiPfS_i_param_2,
	.param .u32 _Z26a_x_mais_y_device_coalesceiPfS_i_param_3
)
{
	.reg .pred 	%p<2>;
	.reg .b32 	%r<12>;
	.reg .b32 	%f<5>;
	.reg .b64 	%rd<8>;

	ld.param.u32 	%r4, [_Z26a_x_mais_y_device_coalesceiPfS_i_param_0];
	ld.param.u64 	%rd1, [_Z26a_x_mais_y_device_coalesceiPfS_i_param_1];
	ld.param.u64 	%rd2, [_Z26a_x_mais_y_device_coalesceiPfS_i_param_2];
	ld.param.u32 	%r5, [_Z26a_x_mais_y_device_coalesceiPfS_i_param_3];
	mov.u32 	%r1, %ntid.x;
	mov.u32 	%r6, %ctaid.x;
	mov.u32 	%r2, %tid.x;
	mad.lo.s32 	%r3, %r1, %r6, %r2;
	setp.ge.s32 	%p1, %r3, %r5;
	@%p1 bra 	$L__BB1_2;
	cvta.to.global.u64 	%rd3, %rd1;
	cvta.to.global.u64 	%rd4, %rd2;
	mul.wide.s32 	%rd5, %r3, 4;
	add.s64 	%rd6, %rd3, %rd5;
	ld.global.f32 	%f1, [%rd6];
	shl.b32 	%r7, %r2, 2;
	mov.u32 	%r8, sharedX;
	add.s32 	%r9, %r8, %r7;
	st.shared.f32 	[%r9], %f1;
	add.s64 	%rd7, %rd4, %rd5;
	ld.global.f32 	%f2, [%rd7];
	shl.b32 	%r10, %r1, 2;
	add.s32 	%r11, %r9, %r10;
	st.shared.f32 	[%r11], %f2;
	cvt.rn.f32.s32 	%f3, %r4;
	fma.rn.f32 	%f4, %f1, %f3, %f2;
	st.global.f32 	[%rd7], %f4;
$L__BB1_2:
	ret;

}


// ===== COMPILED SASS (sm_100) =====

	.target	sm_100

	.elftype	@"ET_EXEC"


//--------------------- .note.nv.tkinfo           --------------------------
	.section	.note.nv.tkinfo,"",@"SHT_NOTE"
	.sectionflags	@"SHF_NOTE_NV_TKINFO"
	.tkinfo
        /*0018*/ 	.word	0x00000002
        /*0030*/ 	.string	""
        /*0030*/ 	.string	"ptxas"
        /*0030*/ 	.string	"Cuda compilation tools, release 13.0, V13.0.88"
        /*0030*/ 	.string	"Build cuda_13.0.r13.0/compiler.36424714_0"
        /*0030*/ 	.string	"-arch sm_100 -m 64 "



//--------------------- .note.nv.cuinfo           --------------------------
	.section	.note.nv.cuinfo,"",@"SHT_NOTE"
	.sectionflags	@"SHF_NOTE_NV_CUINFO"
        /*0018*/ 	.short	0x0002
        /*001a*/ 	.short	0x0064
        /*001c*/ 	.short	0x0082
	.zero		2


//--------------------- .nv.info                  --------------------------
	.section	.nv.info,"",@"SHT_CUDA_INFO"
	.align	4


	//----- nvinfo : EIATTR_REGCOUNT
	.align		4
        /*0000*/ 	.byte	0x04, 0x2f
        /*0002*/ 	.short	(.L_1 - .L_0)
	.align		4
.L_0:
        /*0004*/ 	.word	index@(_Z17a_x_mais_y_deviceiPfS_i)
        /*0008*/ 	.word	0x0000000a


	//----- nvinfo : EIATTR_FRAME_SIZE
	.align		4
.L_1:
        /*000c*/ 	.byte	0x04, 0x11
        /*000e*/ 	.short	(.L_3 - .L_2)
	.align		4
.L_2:
        /*0010*/ 	.word	index@(_Z17a_x_mais_y_deviceiPfS_i)
        /*0014*/ 	.word	0x00000000


	//----- nvinfo : EIATTR_REGCOUNT
	.align		4
.L_3:
        /*0018*/ 	.byte	0x04, 0x2f
        /*001a*/ 	.short	(.L_5 - .L_4)
	.align		4
.L_4:
        /*001c*/ 	.word	index@(_Z26a_x_mais_y_device_coalesceiPfS_i)
        /*0020*/ 	.word	0x0000000e


	//----- nvinfo : EIATTR_FRAME_SIZE
	.align		4
.L_5:
        /*0024*/ 	.byte	0x04, 0x11
        /*0026*/ 	.short	(.L_7 - .L_6)
	.align		4
.L_6:
        /*0028*/ 	.word	index@(_Z26a_x_mais_y_device_coalesceiPfS_i)
        /*002c*/ 	.word	0x00000000


	//----- nvinfo : EIATTR_MIN_STACK_SIZE
	.align		4
.L_7:
        /*0030*/ 	.byte	0x04, 0x12
        /*0032*/ 	.short	(.L_9 - .L_8)
	.align		4
.L_8:
        /*0034*/ 	.word	index@(_Z26a_x_mais_y_device_coalesceiPfS_i)
        /*0038*/ 	.word	0x00000000


	//----- nvinfo : EIATTR_MIN_STACK_SIZE
	.align		4
.L_9:
        /*003c*/ 	.byte	0x04, 0x12
        /*003e*/ 	.short	(.L_11 - .L_10)
	.align		4
.L_10:
        /*0040*/ 	.word	index@(_Z17a_x_mais_y_deviceiPfS_i)
        /*0044*/ 	.word	0x00000000
.L_11:


//--------------------- .nv.compat                --------------------------
	.section	.nv.compat,"",@"SHT_CUDA_COMPAT_INFO"
	.align	4
        /*0000*/ 	.byte	0x02, 0x09, 0x00, 0x00, 0x02, 0x02, 0x01, 0x00, 0x02, 0x05, 0x05, 0x00, 0x03, 0x07, 0x01, 0x01
        /*0010*/ 	.byte	0x02, 0x03, 0x00, 0x00, 0x02, 0x06, 0x01, 0x00, 0x04, 0x0b, 0x08, 0x00, 0x09, 0x00, 0x00, 0x00
        /*0020*/ 	.byte	0x00, 0x00, 0x00, 0x00


//--------------------- .nv.info._Z26a_x_mais_y_device_coalesceiPfS_i --------------------------
	.section	.nv.info._Z26a_x_mais_y_device_coalesceiPfS_i,"",@"SHT_CUDA_INFO"
	.sectionflags	@""
	.align	4


	//----- nvinfo : EIATTR_CUDA_API_VERSION
	.align		4
        /*0000*/ 	.byte	0x04, 0x37
        /*0002*/ 	.short	(.L_13 - .L_12)
.L_12:
        /*0004*/ 	.word	0x00000082


	//----- nvinfo : EIATTR_KPARAM_INFO
	.align		4
.L_13:
        /*0008*/ 	.byte	0x04, 0x17
        /*000a*/ 	.short	(.L_15 - .L_14)
.L_14:
        /*000c*/ 	.word	0x00000000
        /*0010*/ 	.short	0x0003
        /*0012*/ 	.short	0x0018
        /*0014*/ 	.byte	0x00, 0xf0, 0x11, 0x00


	//----- nvinfo : EIATTR_KPARAM_INFO
	.align		4
.L_15:
        /*0018*/ 	.byte	0x04, 0x17
        /*001a*/ 	.short	(.L_17 - .L_16)
.L_16:
        /*001c*/ 	.word	0x00000000
        /*0020*/ 	.short	0x0002
        /*0022*/ 	.short	0x0010
        /*0024*/ 	.byte	0x00, 0xf5, 0x21, 0x00


	//----- nvinfo : EIATTR_KPARAM_INFO
	.align		4
.L_17:
        /*0028*/ 	.byte	0x04, 0x17
        /*002a*/ 	.short	(.L_19 - .L_18)
.L_18:
        /*002c*/ 	.word	0x00000000
        /*0030*/ 	.short	0x0001
        /*0032*/ 	.short	0x0008
        /*0034*/ 	.byte	0x00, 0xf5, 0x21, 0x00


	//----- nvinfo : EIATTR_KPARAM_INFO
	.align		4
.L_19:
        /*0038*/ 	.byte	0x04, 0x17
        /*003a*/ 	.short	(.L_21 - .L_20)
.L_20:
        /*003c*/ 	.word	0x00000000
        /*0040*/ 	.short	0x0000
        /*0042*/ 	.short	0x0000
        /*0044*/ 	.byte	0x00, 0xf0, 0x11, 0x00


	//----- nvinfo : EIATTR_SPARSE_MMA_MASK
	.align		4
.L_21:
        /*0048*/ 	.byte	0x03, 0x50
        /*004a*/ 	.short	0x0000


	//----- nvinfo : EIATTR_MAXREG_COUNT
	.align		4
        /*004c*/ 	.byte	0x03, 0x1b
        /*004e*/ 	.short	0x00ff


	//----- nvinfo : EIATTR_MERCURY_ISA_VERSION
	.align		4
        /*0050*/ 	.byte	0x03, 0x5f
        /*0052*/ 	.short	0x0101


	//----- nvinfo : EIATTR_VRC_CTA_INIT_COUNT
	.align		4
        /*0054*/ 	.byte	0x02, 0x4a
	.zero		1
	.zero		1


	//----- nvinfo : EIATTR_EXIT_INSTR_OFFSETS
	.align		4
        /*0058*/ 	.byte	0x04, 0x1c
        /*005a*/ 	.short	(.L_23 - .L_22)


	//   ....[0]....
.L_22:
        /*005c*/ 	.word	0x00000070


	//   ....[1]....
        /*0060*/ 	.word	0x000001a0


	//----- nvinfo : EIATTR_CBANK_PARAM_SIZE
	.align		4
.L_23:
        /*0064*/ 	.byte	0x03, 0x19
        /*0066*/ 	.short	0x001c


	//----- nvinfo : EIATTR_PARAM_CBANK
	.align		4
        /*0068*/ 	.byte	0x04, 0x0a
        /*006a*/ 	.short	(.L_25 - .L_24)
	.align		4
.L_24:
        /*006c*/ 	.word	index@(.nv.constant0._Z26a_x_mais_y_device_coalesceiPfS_i)
        /*0070*/ 	.short	0x0380
        /*0072*/ 	.short	0x001c


	//----- nvinfo : EIATTR_SW_WAR
	.align		4
.L_25:
        /*0074*/ 	.byte	0x04, 0x36
        /*0076*/ 	.short	(.L_27 - .L_26)
.L_26:
        /*0078*/ 	.word	0x00000008
.L_27:


//--------------------- .nv.info._Z17a_x_mais_y_deviceiPfS_i --------------------------
	.section	.nv.info._Z17a_x_mais_y_deviceiPfS_i,"",@"SHT_CUDA_INFO"
	.sectionflags	@""
	.align	4


	//----- nvinfo : EIATTR_CUDA_API_VERSION
	.align		4
        /*0000*/ 	.byte	0x04, 0x37
        /*0002*/ 	.short	(.L_29 - .L_28)
.L_28:
        /*0004*/ 	.word	0x00000082


	//----- nvinfo : EIATTR_KPARAM_INFO
	.align		4
.L_29:
        /*0008*/ 	.byte	0x04, 0x17
        /*000a*/ 	.short	(.L_31 - .L_30)
.L_30:
        /*000c*/ 	.word	0x00000000
        /*0010*/ 	.short	0x0003
        /*0012*/ 	.short	0x0018
        /*0014*/ 	.byte	0x00, 0xf0, 0x11, 0x00


	//----- nvinfo : EIATTR_KPARAM_INFO
	.align		4
.L_31:
        /*0018*/ 	.byte	0x04, 0x17
        /*001a*/ 	.short	(.L_33 - .L_32)
.L_32:
        /*001c*/ 	.word	0x00000000
        /*0020*/ 	.short	0x0002
        /*0022*/ 	.short	0x0010
        /*0024*/ 	.byte	0x00, 0xf5, 0x21, 0x00


	//----- nvinfo : EIATTR_KPARAM_INFO
	.align		4
.L_33:
        /*0028*/ 	.byte	0x04, 0x17
        /*002a*/ 	.short	(.L_35 - .L_34)
.L_34:
        /*002c*/ 	.word	0x00000000
        /*0030*/ 	.short	0x0001
        /*0032*/ 	.short	0x0008
        /*0034*/ 	.byte	0x00, 0xf5, 0x21, 0x00


	//----- nvinfo : EIATTR_KPARAM_INFO
	.align		4
.L_35:
        /*0038*/ 	.byte	0x04, 0x17
        /*003a*/ 	.short	(.L_37 - .L_36)
.L_36:
        /*003c*/ 	.word	0x00000000
        /*0040*/ 	.short	0x0000
        /*0042*/ 	.short	0x0000
        /*0044*/ 	.byte	0x00, 0xf0, 0x11, 0x00


	//----- nvinfo : EIATTR_SPARSE_MMA_MASK
	.align		4
.L_37:
        /*0048*/ 	.byte	0x03, 0x50
        /*004a*/ 	.short	0x0000


	//----- nvinfo : EIATTR_MAXREG_COUNT
	.align		4
        /*004c*/ 	.byte	0x03, 0x1b
        /*004e*/ 	.short	0x00ff


	//----- nvinfo : EIATTR_MERCURY_ISA_VERSION
	.align		4
        /*0050*/ 	.byte	0x03, 0x5f
        /*0052*/ 	.short	0x0101


	//----- nvinfo : EIATTR_VRC_CTA_INIT_COUNT
	.align		4
        /*0054*/ 	.byte	0x02, 0x4a
	.zero		1
	.zero		1


	//----- nvinfo : EIATTR_EXIT_INSTR_OFFSETS
	.align		4
        /*0058*/ 	.byte	0x04, 0x1c
        /*005a*/ 	.short	(.L_39 - .L_38)


	//   ....[0]....
.L_38:
        /*005c*/ 	.word	0x00000070


	//   ....[1]....
        /*0060*/ 	.word	0x00000130


	//----- nvinfo : EIATTR_CBANK_PARAM_SIZE
	.align		4
.L_39:
        /*0064*/ 	.byte	0x03, 0x19
        /*0066*/ 	.short	0x001c


	//----- nvinfo : EIATTR_PARAM_CBANK
	.align		4
        /*0068*/ 	.byte	0x04, 0x0a
        /*006a*/ 	.short	(.L_41 - .L_40)
	.align		4
.L_40:
        /*006c*/ 	.word	index@(.nv.constant0._Z17a_x_mais_y_deviceiPfS_i)
        /*0070*/ 	.short	0x0380
        /*0072*/ 	.short	0x001c


	//----- nvinfo : EIATTR_SW_WAR
	.align		4
.L_41:
        /*0074*/ 	.byte	0x04, 0x36
        /*0076*/ 	.short	(.L_43 - .L_42)
.L_42:
        /*0078*/ 	.word	0x00000008
.L_43:


//--------------------- .nv.callgraph             --------------------------
	.section	.nv.callgraph,"",@"SHT_CUDA_CALLGRAPH"
	.align	4
	.sectionentsize	8
	.align		4
        /*0000*/ 	.word	0x00000000
	.align		4
        /*0004*/ 	.word	0xffffffff
	.align		4
        /*0008*/ 	.word	0x00000000
	.align		4
        /*000c*/ 	.word	0xfffffffe
	.align		4
        /*0010*/ 	.word	0x00000000
	.align		4
        /*0014*/ 	.word	0xfffffffd
	.align		4
        /*0018*/ 	.word	0x00000000
	.align		4
        /*001c*/ 	.word	0xfffffffc


//--------------------- .text._Z26a_x_mais_y_device_coalesceiPfS_i --------------------------
	.section	.text._Z26a_x_mais_y_device_coalesceiPfS_i,"ax",@progbits
	.align	128
        .global         _Z26a_x_mais_y_device_coalesceiPfS_i
        .type           _Z26a_x_mais_y_device_coalesceiPfS_i,@function
        .size           _Z26a_x_mais_y_device_coalesceiPfS_i,(.L_x_2 - _Z26a_x_mais_y_device_coalesceiPfS_i)
        .other          _Z26a_x_mais_y_device_coalesceiPfS_i,@"STO_CUDA_ENTRY STV_DEFAULT"
_Z26a_x_mais_y_device_coalesceiPfS_i:
.text._Z26a_x_mais_y_device_coalesceiPfS_i:
[----:B------:R-:W-:Y:S01]  /*0000*/  LDC R1, c[0x0][0x37c] ;  /* 0x0000df00ff017b82 */ /* 0x000fe20000000800 */
[----:B------:R-:W0:Y:S07]  /*0010*/  S2R R11, SR_TID.X ;  /* 0x00000000000b7919 */ /* 0x000e2e0000002100 */
[----:B------:R-:W0:Y:S01]  /*0020*/  S2UR UR4, SR_CTAID.X ;  /* 0x00000000000479c3 */ /* 0x000e220000002500 */
[----:B------:R-:W1:Y:S07]  /*0030*/  LDCU UR5, c[0x0][0x398] ;  /* 0x00007300ff0577ac */ /* 0x000e6e0008000800 */
[----:B------:R-:W0:Y:S02]  /*0040*/  LDC R6, c[0x0][0x360] ;  /* 0x0000d800ff067b82 */ /* 0x000e240000000800 */
[----:B0-----:R-:W-:-:S05]  /*0050*/  IMAD R7, R6, UR4, R11 ;  /* 0x0000000406077c24 */ /* 0x001fca000f8e020b */
[----:B-1----:R-:W-:-:S13]  /*0060*/  ISETP.GE.AND P0, PT, R7, UR5, PT ;  /* 0x0000000507007c0c */ /* 0x002fda000bf06270 */
[----:B------:R-:W-:Y:S05]  /*0070*/  @P0 EXIT ;  /* 0x000000000000094d */ /* 0x000fea0003800000 */
[----:B------:R-:W0:Y:S01]  /*0080*/  LDC.64 R2, c[0x0][0x388] ;  /* 0x0000e200ff027b82 */ /* 0x000e220000000a00 */
[----:B------:R-:W1:Y:S01]  /*0090*/  LDCU.64 UR6, c[0x0][0x358] ;  /* 0x00006b00ff0677ac */ /* 0x000e620008000a00 */
[----:B------:R-:W2:Y:S06]  /*00a0*/  LDCU UR8, c[0x0][0x380] ;  /* 0x00007000ff0877ac */ /* 0x000eac0008000800 */
[----:B------:R-:W3:Y:S01]  /*00b0*/  LDC.64 R4, c[0x0][0x390] ;  /* 0x0000e400ff047b82 */ /* 0x000ee20000000a00 */
[----:B0-----:R-:W-:-:S06]  /*00c0*/  IMAD.WIDE R2, R7, 0x4, R2 ;  /* 0x0000000407027825 */ /* 0x001fcc00078e0202 */
[----:B-1----:R-:W4:Y:S01]  /*00d0*/  LDG.E R2, desc[UR6][R2.64] ;  /* 0x0000000602027981 */ /* 0x002f22000c1e1900 */
[----:B---3--:R-:W-:-:S05]  /*00e0*/  IMAD.WIDE R4, R7, 0x4, R4 ;  /* 0x0000000407047825 */ /* 0x008fca00078e0204 */
[----:B------:R-:W3:Y:S01]  /*00f0*/  LDG.E R9, desc[UR6][R4.64] ;  /* 0x0000000604097981 */ /* 0x000ee2000c1e1900 */
[----:B------:R-:W0:Y:S01]  /*0100*/  S2UR UR5, SR_CgaCtaId ;  /* 0x00000000000579c3 */ /* 0x000e220000008800 */
[----:B------:R-:W-:Y:S01]  /*0110*/  UMOV UR4, 0x400 ;  /* 0x0000040000047882 */ /* 0x000fe20000000000 */
[----:B--2---:R-:W-:Y:S01]  /*0120*/  I2FP.F32.S32 R0, UR8 ;  /* 0x0000000800007c45 */ /* 0x004fe20008201400 */
[----:B0-----:R-:W-:-:S06]  /*0130*/  ULEA UR4, UR5, UR4, 0x18 ;  /* 0x0000000405047291 */ /* 0x001fcc000f8ec0ff */
[----:B------:R-:W-:-:S05]  /*0140*/  LEA R7, R11, UR4, 0x2 ;  /* 0x000000040b077c11 */ /* 0x000fca000f8e10ff */
[----:B----4-:R-:W-:Y:S01]  /*0150*/  STS [R7], R2 ;  /* 0x0000000207007388 */ /* 0x010fe20000000800 */
[----:B---3--:R-:W-:Y:S01]  /*0160*/  FFMA R11, R2, R0, R9 ;  /* 0x00000000020b7223 */ /* 0x008fe20000000009 */
[----:B------:R-:W-:-:S04]  /*0170*/  LEA R0, R6, R7, 0x2 ;  /* 0x0000000706007211 */ /* 0x000fc800078e10ff */
[----:B------:R-:W-:Y:S04]  /*0180*/  STG.E desc[UR6][R4.64], R11 ;  /* 0x0000000b04007986 */ /* 0x000fe8000c101906 */
[----:B------:R-:W-:Y:S01]  /*0190*/  STS [R0], R9 ;  /* 0x0000000900007388 */ /* 0x000fe20000000800 */
[----:B------:R-:W-:Y:S05]  /*01a0*/  EXIT ;  /* 0x000000000000794d */ /* 0x000fea0003800000 */
.L_x_0:
[----:B------:R-:W-:-:S00]  /*01b0*/  BRA `(.L_x_0) ;  /* 0xfffffffc00fc7947 */ /* 0x000fc0000383ffff */
[----:B------:R-:W-:-:S00]  /*01c0*/  NOP ;  /* 0x0000000000007918 */ /* 0x000fc00000000000 */
        /* <DEDUP_REMOVED lines=11> */
.L_x_2:


//--------------------- .text._Z17a_x_mais_y_deviceiPfS_i --------------------------
	.section	.text._Z17a_x_mais_y_deviceiPfS_i,"ax",@progbits
	.align	128
        .global         _Z17a_x_mais_y_deviceiPfS_i
        .type           _Z17a_x_mais_y_deviceiPfS_i,@function
        .size           _Z17a_x_mais_y_deviceiPfS_i,(.L_x_3 - _Z17a_x_mais_y_deviceiPfS_i)
        .other          _Z17a_x_mais_y_deviceiPfS_i,@"STO_CUDA_ENTRY STV_DEFAULT"
_Z17a_x_mais_y_deviceiPfS_i:
.text._Z17a_x_mais_y_deviceiPfS_i:
[----:B------:R-:W-:Y:S01]  /*0000*/  LDC R1, c[0x0][0x37c] ;  /* 0x0000df00ff017b82 */ /* 0x000fe20000000800 */
[----:B------:R-:W0:Y:S01]  /*0010*/  S2R R7, SR_CTAID.X ;  /* 0x0000000000077919 */ /* 0x000e220000002500 */
[----:B------:R-:W0:Y:S01]  /*0020*/  LDCU UR4, c[0x0][0x360] ;  /* 0x00006c00ff0477ac */ /* 0x000e220008000800 */
[----:B------:R-:W0:Y:S01]  /*0030*/  S2R R0, SR_TID.X ;  /* 0x0000000000007919 */ /* 0x000e220000002100 */
[----:B------:R-:W1:Y:S01]  /*0040*/  LDCU UR5, c[0x0][0x398] ;  /* 0x00007300ff0577ac */ /* 0x000e620008000800 */
        /* <DEDUP_REMOVED lines=10> */
[----:B------:R-:W4:Y:S01]  /*00f0*/  LDG.E R7, desc[UR4][R4.64] ;  /* 0x0000000404077981 */ /* 0x000f22000c1e1900 */
[----:B--2---:R-:W-:-:S05]  /*0100*/  I2FP.F32.S32 R0, UR6 ;  /* 0x0000000600007c45 */ /* 0x004fca0008201400 */
[----:B----4-:R-:W-:-:S05]  /*0110*/  FFMA R7, R0, R3, R7 ;  /* 0x0000000300077223 */ /* 0x010fca0000000007 */
[----:B------:R-:W-:Y:S01]  /*0120*/  STG.E desc[UR4][R4.64], R7 ;  /* 0x0000000704007986 */ /* 0x000fe2000c101904 */
[----:B------:R-:W-:Y:S05]  /*0130*/  EXIT ;  /* 0x000000000000794d */ /* 0x000fea0003800000 */
.L_x_1:
        /* <DEDUP_REMOVED lines=12> */
.L_x_3:


//--------------------- .nv.shared._Z26a_x_mais_y_device_coalesceiPfS_i --------------------------
	.section	.nv.shared._Z26a_x_mais_y_device_coalesceiPfS_i,"aw",@nobits
	.sectionflags	@""
	.align	16
	.zero		1024


//--------------------- .nv.shared.reserved.0     --------------------------
	.section	.nv.shared.reserved.0,"aw",@nobits
	.weak		__nv_reservedSMEM_offset_0_alias
	.size		__nv_reservedSMEM_offset_0_alias, 0, 64
	.other		__nv_reservedSMEM_offset_0_alias,@"STO_CUDA_RESERVED_SHARED STV_DEFAULT"
__nv_reservedSMEM_offset_0_alias:
	.zero		0
	.zero		64


//--------------------- .nv.shared._Z17a_x_mais_y_deviceiPfS_i --------------------------
	.section	.nv.shared._Z17a_x_mais_y_deviceiPfS_i,"aw",@nobits
	.sectionflags	@""
	.align	16
	.zero		1024


//--------------------- .nv.constant0._Z26a_x_mais_y_device_coalesceiPfS_i --------------------------
	.section	.nv.constant0._Z26a_x_mais_y_device_coalesceiPfS_i,"a",@progbits
	.sectionflags	@""
	.align	4
.nv.constant0._Z26a_x_mais_y_device_coalesceiPfS_i:
	.zero		924


//--------------------- .nv.constant0._Z17a_x_mais_y_deviceiPfS_i --------------------------
	.section	.nv.constant0._Z17a_x_mais_y_deviceiPfS_i,"a",@progbits
	.sectionflags	@""
	.align	4
.nv.constant0._Z17a_x_mais_y_deviceiPfS_i:
	.zero		924


//--------------------- SYMBOLS --------------------------

	.type		.nv.reservedSmem.offset0,@object
	.size		.nv.reservedSmem.offset0,0x4
	.type		.nv.reservedSmem.cap,@object
	.size		.nv.reservedSmem.cap,0x4
